//
// Generated by NVIDIA NVVM Compiler
//
// Compiler Build ID: CL-36424714
// Cuda compilation tools, release 13.0, V13.0.88
// Based on NVVM 20.0.0
//

.version 9.0
.target sm_100
.address_size 64

	// .globl	_Z14editDistKernelPcS_iiPjS0_S0_i

.visible .entry _Z14editDistKernelPcS_iiPjS0_S0_i(
	.param .u64 .ptr .align 1 _Z14editDistKernelPcS_iiPjS0_S0_i_param_0,
	.param .u64 .ptr .align 1 _Z14editDistKernelPcS_iiPjS0_S0_i_param_1,
	.param .u32 _Z14editDistKernelPcS_iiPjS0_S0_i_param_2,
	.param .u32 _Z14editDistKernelPcS_iiPjS0_S0_i_param_3,
	.param .u64 .ptr .align 1 _Z14editDistKernelPcS_iiPjS0_S0_i_param_4,
	.param .u64 .ptr .align 1 _Z14editDistKernelPcS_iiPjS0_S0_i_param_5,
	.param .u64 .ptr .align 1 _Z14editDistKernelPcS_iiPjS0_S0_i_param_6,
	.param .u32 _Z14editDistKernelPcS_iiPjS0_S0_i_param_7
)
{
	.reg .pred 	%p<12>;
	.reg .b16 	%rs<5>;
	.reg .b32 	%r<39>;
	.reg .b64 	%rd<41>;

	ld.param.u64 	%rd6, [_Z14editDistKernelPcS_iiPjS0_S0_i_param_0];
	ld.param.u64 	%rd7, [_Z14editDistKernelPcS_iiPjS0_S0_i_param_1];
	ld.param.u32 	%r7, [_Z14editDistKernelPcS_iiPjS0_S0_i_param_2];
	ld.param.u64 	%rd8, [_Z14editDistKernelPcS_iiPjS0_S0_i_param_4];
	ld.param.u64 	%rd9, [_Z14editDistKernelPcS_iiPjS0_S0_i_param_5];
	ld.param.u64 	%rd10, [_Z14editDistKernelPcS_iiPjS0_S0_i_param_6];
	ld.param.u32 	%r8, [_Z14editDistKernelPcS_iiPjS0_S0_i_param_7];
	cvta.to.global.u64 	%rd1, %rd8;
	cvta.to.global.u64 	%rd2, %rd7;
	cvta.to.global.u64 	%rd3, %rd6;
	cvta.to.global.u64 	%rd4, %rd10;
	cvta.to.global.u64 	%rd5, %rd9;
	mov.u32 	%r9, %ctaid.x;
	mov.u32 	%r10, %ntid.x;
	mov.u32 	%r11, %tid.x;
	mad.lo.s32 	%r1, %r9, %r10, %r11;
	add.s32 	%r2, %r7, 1;
	setp.gt.s32 	%p1, %r8, %r2;
	shl.b32 	%r12, %r2, 1;
	sub.s32 	%r3, %r12, %r8;
	selp.b32 	%r13, %r3, %r8, %p1;
	setp.ge.s32 	%p2, %r1, %r13;
	@%p2 bra 	$L__BB0_13;
	setp.gt.s32 	%p3, %r8, %r2;
	@%p3 bra 	$L__BB0_10;
	setp.ne.s32 	%p4, %r1, 0;
	@%p4 bra 	$L__BB0_4;
	ld.global.u32 	%r14, [%rd5];
	add.s32 	%r15, %r14, 1;
	st.global.u32 	[%rd4], %r15;
$L__BB0_4:
	add.s32 	%r4, %r8, -1;
	setp.ne.s32 	%p5, %r1, %r4;
	@%p5 bra 	$L__BB0_6;
	mul.wide.s32 	%rd11, %r1, 4;
	add.s64 	%rd12, %rd5, %rd11;
	ld.global.u32 	%r16, [%rd12+-4];
	add.s32 	%r17, %r16, 1;
	add.s64 	%rd13, %rd4, %rd11;
	st.global.u32 	[%rd13], %r17;
$L__BB0_6:
	setp.lt.s32 	%p6, %r1, 1;
	setp.ge.s32 	%p7, %r1, %r4;
	or.pred  	%p8, %p6, %p7;
	@%p8 bra 	$L__BB0_13;
	add.s32 	%r5, %r1, -1;
	cvt.u64.u32 	%rd14, %r5;
	add.s64 	%rd15, %rd3, %rd14;
	ld.global.u8 	%rs1, [%rd15];
	sub.s32 	%r18, %r8, %r1;
	add.s32 	%r19, %r18, -2;
	cvt.s64.s32 	%rd16, %r19;
	add.s64 	%rd17, %rd2, %rd16;
	ld.global.u8 	%rs2, [%rd17];
	setp.eq.s16 	%p9, %rs1, %rs2;
	@%p9 bra 	$L__BB0_9;
	mul.wide.u32 	%rd18, %r5, 4;
	add.s64 	%rd19, %rd5, %rd18;
	ld.global.u32 	%r20, [%rd19];
	add.s64 	%rd20, %rd1, %rd18;
	ld.global.u32 	%r21, [%rd20];
	mul.wide.u32 	%rd21, %r1, 4;
	add.s64 	%rd22, %rd5, %rd21;
	ld.global.u32 	%r22, [%rd22];
	min.u32 	%r23, %r21, %r22;
	min.u32 	%r24, %r20, %r23;
	add.s32 	%r25, %r24, 1;
	add.s64 	%rd23, %rd4, %rd21;
	st.global.u32 	[%rd23], %r25;
	bra.uni 	$L__BB0_13;
$L__BB0_9:
	mul.wide.u32 	%rd24, %r5, 4;
	add.s64 	%rd25, %rd1, %rd24;
	ld.global.u32 	%r26, [%rd25];
	mul.wide.u32 	%rd26, %r1, 4;
	add.s64 	%rd27, %rd4, %rd26;
	st.global.u32 	[%rd27], %r26;
	bra.uni 	$L__BB0_13;
$L__BB0_10:
	setp.ne.s32 	%p10, %r7, %r3;
	selp.u32 	%r27, 1, 0, %p10;
	add.s32 	%r6, %r1, %r27;
	add.s32 	%r28, %r7, %r1;
	sub.s32 	%r29, %r28, %r3;
	cvt.s64.s32 	%rd28, %r29;
	add.s64 	%rd29, %rd3, %rd28;
	ld.global.u8 	%rs3, [%rd29];
	not.b32 	%r30, %r1;
	add.s32 	%r31, %r7, %r30;
	cvt.s64.s32 	%rd30, %r31;
	add.s64 	%rd31, %rd2, %rd30;
	ld.global.u8 	%rs4, [%rd31];
	setp.eq.s16 	%p11, %rs3, %rs4;
	@%p11 bra 	$L__BB0_12;
	mul.wide.s32 	%rd32, %r1, 4;
	add.s64 	%rd33, %rd5, %rd32;
	ld.global.u32 	%r32, [%rd33];
	mul.wide.s32 	%rd34, %r6, 4;
	add.s64 	%rd35, %rd1, %rd34;
	ld.global.u32 	%r33, [%rd35];
	ld.global.u32 	%r34, [%rd33+4];
	min.u32 	%r35, %r33, %r34;
	min.u32 	%r36, %r32, %r35;
	add.s32 	%r37, %r36, 1;
	add.s64 	%rd36, %rd4, %rd32;
	st.global.u32 	[%rd36], %r37;
	bra.uni 	$L__BB0_13;
$L__BB0_12:
	mul.wide.s32 	%rd37, %r6, 4;
	add.s64 	%rd38, %rd1, %rd37;
	ld.global.u32 	%r38, [%rd38];
	mul.wide.s32 	%rd39, %r1, 4;
	add.s64 	%rd40, %rd4, %rd39;
	st.global.u32 	[%rd40], %r38;
$L__BB0_13:
	ret;

}


// ===== COMPILED SASS (sm_100) =====

	.target	sm_100

	.elftype	@"ET_EXEC"


//--------------------- .note.nv.tkinfo           --------------------------
	.section	.note.nv.tkinfo,"",@"SHT_NOTE"
	.sectionflags	@"SHF_NOTE_NV_TKINFO"
	.tkinfo
        /*0018*/ 	.word	0x00000002
        /*0030*/ 	.string	""
        /*0030*/ 	.string	"ptxas"
        /*0030*/ 	.string	"Cuda compilation tools, release 13.0, V13.0.88"
        /*0030*/ 	.string	"Build cuda_13.0.r13.0/compiler.36424714_0"
        /*0030*/ 	.string	"-arch sm_100 -m 64 "



//--------------------- .note.nv.cuinfo           --------------------------
	.section	.note.nv.cuinfo,"",@"SHT_NOTE"
	.sectionflags	@"SHF_NOTE_NV_CUINFO"
        /*0018*/ 	.short	0x0002
        /*001a*/ 	.short	0x0064
        /*001c*/ 	.short	0x0082
	.zero		2


//--------------------- .nv.info                  --------------------------
	.section	.nv.info,"",@"SHT_CUDA_INFO"
	.align	4


	//----- nvinfo : EIATTR_REGCOUNT
	.align		4
        /*0000*/ 	.byte	0x04, 0x2f
        /*0002*/ 	.short	(.L_1 - .L_0)
	.align		4
.L_0:
        /*0004*/ 	.word	index@(_Z14editDistKernelPcS_iiPjS0_S0_i)
        /*0008*/ 	.word	0x00000012


	//----- nvinfo : EIATTR_FRAME_SIZE
	.align		4
.L_1:
        /*000c*/ 	.byte	0x04, 0x11
        /*000e*/ 	.short	(.L_3 - .L_2)
	.align		4
.L_2:
        /*0010*/ 	.word	index@(_Z14editDistKernelPcS_iiPjS0_S0_i)
        /*0014*/ 	.word	0x00000000


	//----- nvinfo : EIATTR_MIN_STACK_SIZE
	.align		4
.L_3:
        /*0018*/ 	.byte	0x04, 0x12
        /*001a*/ 	.short	(.L_5 - .L_4)
	.align		4
.L_4:
        /*001c*/ 	.word	index@(_Z14editDistKernelPcS_iiPjS0_S0_i)
        /*0020*/ 	.word	0x00000000
.L_5:


//--------------------- .nv.compat                --------------------------
	.section	.nv.compat,"",@"SHT_CUDA_COMPAT_INFO"
	.align	4
        /*0000*/ 	.byte	0x02, 0x09, 0x00, 0x00, 0x02, 0x02, 0x01, 0x00, 0x02, 0x05, 0x05, 0x00, 0x03, 0x07, 0x01, 0x01
        /*0010*/ 	.byte	0x02, 0x03, 0x00, 0x00, 0x02, 0x06, 0x01, 0x00, 0x04, 0x0b, 0x08, 0x00, 0x09, 0x00, 0x00, 0x00
        /*0020*/ 	.byte	0x00, 0x00, 0x00, 0x00


//--------------------- .nv.info._Z14editDistKernelPcS_iiPjS0_S0_i --------------------------
	.section	.nv.info._Z14editDistKernelPcS_iiPjS0_S0_i,"",@"SHT_CUDA_INFO"
	.sectionflags	@""
	.align	4


	//----- nvinfo : EIATTR_CUDA_API_VERSION
	.align		4
        /*0000*/ 	.byte	0x04, 0x37
        /*0002*/ 	.short	(.L_7 - .L_6)
.L_6:
        /*0004*/ 	.word	0x00000082


	//----- nvinfo : EIATTR_KPARAM_INFO
	.align		4
.L_7:
        /*0008*/ 	.byte	0x04, 0x17
        /*000a*/ 	.short	(.L_9 - .L_8)
.L_8:
        /*000c*/ 	.word	0x00000000
        /*0010*/ 	.short	0x0007
        /*0012*/ 	.short	0x0030
        /*0014*/ 	.byte	0x00, 0xf0, 0x11, 0x00


	//----- nvinfo : EIATTR_KPARAM_INFO
	.align		4
.L_9:
        /*0018*/ 	.byte	0x04, 0x17
        /*001a*/ 	.short	(.L_11 - .L_10)
.L_10:
        /*001c*/ 	.word	0x00000000
        /*0020*/ 	.short	0x0006
        /*0022*/ 	.short	0x0028
        /*0024*/ 	.byte	0x00, 0xf5, 0x21, 0x00


	//----- nvinfo : EIATTR_KPARAM_INFO
	.align		4
.L_11:
        /*0028*/ 	.byte	0x04, 0x17
        /*002a*/ 	.short	(.L_13 - .L_12)
.L_12:
        /*002c*/ 	.word	0x00000000
        /*0030*/ 	.short	0x0005
        /*0032*/ 	.short	0x0020
        /*0034*/ 	.byte	0x00, 0xf5, 0x21, 0x00


	//----- nvinfo : EIATTR_KPARAM_INFO
	.align		4
.L_13:
        /*0038*/ 	.byte	0x04, 0x17
        /*003a*/ 	.short	(.L_15 - .L_14)
.L_14:
        /*003c*/ 	.word	0x00000000
        /*0040*/ 	.short	0x0004
        /*0042*/ 	.short	0x0018
        /*0044*/ 	.byte	0x00, 0xf5, 0x21, 0x00


	//----- nvinfo : EIATTR_KPARAM_INFO
	.align		4
.L_15:
        /*0048*/ 	.byte	0x04, 0x17
        /*004a*/ 	.short	(.L_17 - .L_16)
.L_16:
        /*004c*/ 	.word	0x00000000
        /*0050*/ 	.short	0x0003
        /*0052*/ 	.short	0x0014
        /*0054*/ 	.byte	0x00, 0xf0, 0x11, 0x00


	//----- nvinfo : EIATTR_KPARAM_INFO
	.align		4
.L_17:
        /*0058*/ 	.byte	0x04, 0x17
        /*005a*/ 	.short	(.L_19 - .L_18)
.L_18:
        /*005c*/ 	.word	0x00000000
        /*0060*/ 	.short	0x0002
        /*0062*/ 	.short	0x0010
        /*0064*/ 	.byte	0x00, 0xf0, 0x11, 0x00


	//----- nvinfo : EIATTR_KPARAM_INFO
	.align		4
.L_19:
        /*0068*/ 	.byte	0x04, 0x17
        /*006a*/ 	.short	(.L_21 - .L_20)
.L_20:
        /*006c*/ 	.word	0x00000000
        /*0070*/ 	.short	0x0001
        /*0072*/ 	.short	0x0008
        /*0074*/ 	.byte	0x00, 0xf5, 0x21, 0x00


	//----- nvinfo : EIATTR_KPARAM_INFO
	.align		4
.L_21:
        /*0078*/ 	.byte	0x04, 0x17
        /*007a*/ 	.short	(.L_23 - .L_22)
.L_22:
        /*007c*/ 	.word	0x00000000
        /*0080*/ 	.short	0x0000
        /*0082*/ 	.short	0x0000
        /*0084*/ 	.byte	0x00, 0xf5, 0x21, 0x00


	//----- nvinfo : EIATTR_SPARSE_MMA_MASK
	.align		4
.L_23:
        /*0088*/ 	.byte	0x03, 0x50
        /*008a*/ 	.short	0x0000


	//----- nvinfo : EIATTR_MAXREG_COUNT
	.align		4
        /*008c*/ 	.byte	0x03, 0x1b
        /*008e*/ 	.short	0x00ff


	//----- nvinfo : EIATTR_MERCURY_ISA_VERSION
	.align		4
        /*0090*/ 	.byte	0x03, 0x5f
        /*0092*/ 	.short	0x0101


	//----- nvinfo : EIATTR_VRC_CTA_INIT_COUNT
	.align		4
        /*0094*/ 	.byte	0x02, 0x4a
	.zero		1
	.zero		1


	//----- nvinfo : EIATTR_EXIT_INSTR_OFFSETS
	.align		4
        /*0098*/ 	.byte	0x04, 0x1c
        /*009a*/ 	.short	(.L_25 - .L_24)


	//   ....[0]....
.L_24:
        /*009c*/ 	.word	0x000000c0


	//   ....[1]....
        /*00a0*/ 	.word	0x00000200


	//   ....[2]....
        /*00a4*/ 	.word	0x00000390


	//   ....[3]....
        /*00a8*/ 	.word	0x00000400


	//   ....[4]....
        /*00ac*/ 	.word	0x000005c0


	//   ....[5]....
        /*00b0*/ 	.word	0x00000630


	//----- nvinfo : EIATTR_CRS_STACK_SIZE
	.align		4
.L_25:
        /*00b4*/ 	.byte	0x04, 0x1e
        /*00b6*/ 	.short	(.L_27 - .L_26)
.L_26:
        /*00b8*/ 	.word	0x00000000


	//----- nvinfo : EIATTR_CBANK_PARAM_SIZE
	.align		4
.L_27:
        /*00bc*/ 	.byte	0x03, 0x19
        /*00be*/ 	.short	0x0034


	//----- nvinfo : EIATTR_PARAM_CBANK
	.align		4
        /*00c0*/ 	.byte	0x04, 0x0a
        /*00c2*/ 	.short	(.L_29 - .L_28)
	.align		4
.L_28:
        /*00c4*/ 	.word	index@(.nv.constant0._Z14editDistKernelPcS_iiPjS0_S0_i)
        /*00c8*/ 	.short	0x0380
        /*00ca*/ 	.short	0x0034


	//----- nvinfo : EIATTR_SW_WAR
	.align		4
.L_29:
        /*00cc*/ 	.byte	0x04, 0x36
        /*00ce*/ 	.short	(.L_31 - .L_30)
.L_30:
        /*00d0*/ 	.word	0x00000008
.L_31:


//--------------------- .nv.callgraph             --------------------------
	.section	.nv.callgraph,"",@"SHT_CUDA_CALLGRAPH"
	.align	4
	.sectionentsize	8
	.align		4
        /*0000*/ 	.word	0x00000000
	.align		4
        /*0004*/ 	.word	0xffffffff
	.align		4
        /*0008*/ 	.word	0x00000000
	.align		4
        /*000c*/ 	.word	0xfffffffe
	.align		4
        /*0010*/ 	.word	0x00000000
	.align		4
        /*0014*/ 	.word	0xfffffffd
	.align		4
        /*0018*/ 	.word	0x00000000
	.align		4
        /*001c*/ 	.word	0xfffffffc


//--------------------- .text._Z14editDistKernelPcS_iiPjS0_S0_i --------------------------
	.section	.text._Z14editDistKernelPcS_iiPjS0_S0_i,"ax",@progbits
	.align	128
        .global         _Z14editDistKernelPcS_iiPjS0_S0_i
        .type           _Z14editDistKernelPcS_iiPjS0_S0_i,@function
        .size           _Z14editDistKernelPcS_iiPjS0_S0_i,(.L_x_4 - _Z14editDistKernelPcS_iiPjS0_S0_i)
        .other          _Z14editDistKernelPcS_iiPjS0_S0_i,@"STO_CUDA_ENTRY STV_DEFAULT"
_Z14editDistKernelPcS_iiPjS0_S0_i:
.text._Z14editDistKernelPcS_iiPjS0_S0_i:
[----:B------:R-:W-:Y:S01]  /*0000*/  LDC R1, c[0x0][0x37c] ;  /* 0x0000df00ff017b82 */ /* 0x000fe20000000800 */
[----:B------:R-:W0:Y:S07]  /*0010*/  S2R R3, SR_TID.X ;  /* 0x0000000000037919 */ /* 0x000e2e0000002100 */
[----:B------:R-:W1:Y:S08]  /*0020*/  LDC R6, c[0x0][0x390] ;  /* 0x0000e400ff067b82 */ /* 0x000e700000000800 */
[----:B------:R-:W2:Y:S08]  /*0030*/  LDC R15, c[0x0][0x3b0] ;  /* 0x0000ec00ff0f7b82 */ /* 0x000eb00000000800 */
[----:B------:R-:W0:Y:S08]  /*0040*/  S2UR UR4, SR_CTAID.X ;  /* 0x00000000000479c3 */ /* 0x000e300000002500 */
[----:B------:R-:W0:Y:S01]  /*0050*/  LDC R2, c[0x0][0x360] ;  /* 0x0000d800ff027b82 */ /* 0x000e220000000800 */
[----:B-1----:R-:W-:-:S04]  /*0060*/  VIADD R0, R6, 0x1 ;  /* 0x0000000106007836 */ /* 0x002fc80000000000 */
[C---:B--2---:R-:W-:Y:S01]  /*0070*/  IMAD R7, R0.reuse, 0x2, -R15 ;  /* 0x0000000200077824 */ /* 0x044fe200078e0a0f */
[----:B------:R-:W-:Y:S01]  /*0080*/  ISETP.GE.AND P0, PT, R0, R15, PT ;  /* 0x0000000f0000720c */ /* 0x000fe20003f06270 */
[----:B0-----:R-:W-:-:S03]  /*0090*/  IMAD R0, R2, UR4, R3 ;  /* 0x0000000402007c24 */ /* 0x001fc6000f8e0203 */
[----:B------:R-:W-:-:S04]  /*00a0*/  SEL R3, R7, R15, !P0 ;  /* 0x0000000f07037207 */ /* 0x000fc80004000000 */
[----:B------:R-:W-:-:S13]  /*00b0*/  ISETP.GE.AND P1, PT, R0, R3, PT ;  /* 0x000000030000720c */ /* 0x000fda0003f26270 */
[----:B------:R-:W-:Y:S05]  /*00c0*/  @P1 EXIT ;  /* 0x000000000000194d */ /* 0x000fea0003800000 */
[----:B------:R-:W0:Y:S01]  /*00d0*/  LDCU.64 UR4, c[0x0][0x358] ;  /* 0x00006b00ff0477ac */ /* 0x000e220008000a00 */
[----:B------:R-:W-:Y:S05]  /*00e0*/  @!P0 BRA `(.L_x_0) ;  /* 0x0000000000c88947 */ /* 0x000fea0003800000 */
[----:B------:R-:W-:Y:S01]  /*00f0*/  ISETP.NE.AND P0, PT, R0, RZ, PT ;  /* 0x000000ff0000720c */ /* 0x000fe20003f05270 */
[----:B------:R-:W1:Y:S01]  /*0100*/  LDC.64 R6, c[0x0][0x3a0] ;  /* 0x0000e800ff067b82 */ /* 0x000e620000000a00 */
[----:B------:R-:W-:-:S07]  /*0110*/  VIADD R13, R15, 0xffffffff ;  /* 0xffffffff0f0d7836 */ /* 0x000fce0000000000 */
[----:B------:R-:W2:Y:S08]  /*0120*/  LDC.64 R8, c[0x0][0x3a8] ;  /* 0x0000ea00ff087b82 */ /* 0x000eb00000000a00 */
[----:B------:R-:W0:Y:S02]  /*0130*/  @!P0 LDC.64 R2, c[0x0][0x3a0] ;  /* 0x0000e800ff028b82 */ /* 0x000e240000000a00 */
[----:B0-----:R-:W3:Y:S06]  /*0140*/  @!P0 LDG.E R2, desc[UR4][R2.64] ;  /* 0x0000000402028981 */ /* 0x001eec000c1e1900 */
[----:B------:R-:W0:Y:S01]  /*0150*/  @!P0 LDC.64 R4, c[0x0][0x3a8] ;  /* 0x0000ea00ff048b82 */ /* 0x000e220000000a00 */
[----:B------:R-:W-:-:S13]  /*0160*/  ISETP.NE.AND P1, PT, R0, R13, PT ;  /* 0x0000000d0000720c */ /* 0x000fda0003f25270 */
[----:B-1----:R-:W-:-:S04]  /*0170*/  @!P1 IMAD.WIDE R6, R0, 0x4, R6 ;  /* 0x0000000400069825 */ /* 0x002fc800078e0206 */
[----:B---3--:R-:W-:-:S05]  /*0180*/  @!P0 VIADD R11, R2, 0x1 ;  /* 0x00000001020b8836 */ /* 0x008fca0000000000 */
[----:B0-----:R0:W-:Y:S04]  /*0190*/  @!P0 STG.E desc[UR4][R4.64], R11 ;  /* 0x0000000b04008986 */ /* 0x0011e8000c101904 */
[----:B------:R-:W3:Y:S01]  /*01a0*/  @!P1 LDG.E R6, desc[UR4][R6.64+-0x4] ;  /* 0xfffffc0406069981 */ /* 0x000ee2000c1e1900 */
[C---:B------:R-:W-:Y:S01]  /*01b0*/  ISETP.GE.AND P0, PT, R0.reuse, R13, PT ;  /* 0x0000000d0000720c */ /* 0x040fe20003f06270 */
[----:B--2---:R-:W-:-:S03]  /*01c0*/  @!P1 IMAD.WIDE R2, R0, 0x4, R8 ;  /* 0x0000000400029825 */ /* 0x004fc600078e0208 */
[----:B------:R-:W-:Y:S02]  /*01d0*/  ISETP.LT.OR P0, PT, R0, 0x1, P0 ;  /* 0x000000010000780c */ /* 0x000fe40000701670 */
[----:B---3--:R-:W-:-:S05]  /*01e0*/  @!P1 IADD3 R9, PT, PT, R6, 0x1, RZ ;  /* 0x0000000106099810 */ /* 0x008fca0007ffe0ff */
[----:B------:R0:W-:Y:S06]  /*01f0*/  @!P1 STG.E desc[UR4][R2.64], R9 ;  /* 0x0000000902009986 */ /* 0x0001ec000c101904 */
[----:B------:R-:W-:Y:S05]  /*0200*/  @P0 EXIT ;  /* 0x000000000000094d */ /* 0x000fea0003800000 */
[----:B------:R-:W1:Y:S01]  /*0210*/  LDCU.128 UR8, c[0x0][0x380] ;  /* 0x00007000ff0877ac */ /* 0x000e620008000c00 */
[C---:B0-----:R-:W-:Y:S01]  /*0220*/  VIADD R9, R0.reuse, 0xffffffff ;  /* 0xffffffff00097836 */ /* 0x041fe20000000000 */
[----:B------:R-:W-:-:S04]  /*0230*/  IADD3 R3, PT, PT, -R0, -0x2, R15 ;  /* 0xfffffffe00037810 */ /* 0x000fc80007ffe10f */
[----:B-1----:R-:W-:Y:S02]  /*0240*/  IADD3 R4, P1, PT, R3, UR10, RZ ;  /* 0x0000000a03047c10 */ /* 0x002fe4000ff3e0ff */
[----:B------:R-:W-:Y:S02]  /*0250*/  IADD3 R2, P0, PT, R9, UR8, RZ ;  /* 0x0000000809027c10 */ /* 0x000fe4000ff1e0ff */
[----:B------:R-:W-:-:S03]  /*0260*/  LEA.HI.X.SX32 R5, R3, UR11, 0x1, P1 ;  /* 0x0000000b03057c11 */ /* 0x000fc600088f0eff */
[----:B------:R-:W-:-:S03]  /*0270*/  IMAD.X R3, RZ, RZ, UR9, P0 ;  /* 0x00000009ff037e24 */ /* 0x000fc600080e06ff */
[----:B------:R-:W2:Y:S04]  /*0280*/  LDG.E.U8 R5, desc[UR4][R4.64] ;  /* 0x0000000404057981 */ /* 0x000ea8000c1e1100 */
[----:B------:R-:W2:Y:S02]  /*0290*/  LDG.E.U8 R2, desc[UR4][R2.64] ;  /* 0x0000000402027981 */ /* 0x000ea4000c1e1100 */
[----:B--2---:R-:W-:-:S13]  /*02a0*/  ISETP.NE.AND P0, PT, R2, R5, PT ;  /* 0x000000050200720c */ /* 0x004fda0003f05270 */
[----:B------:R-:W-:Y:S05]  /*02b0*/  @!P0 BRA `(.L_x_1) ;  /* 0x0000000000388947 */ /* 0x000fea0003800000 */
[----:B------:R-:W0:Y:S08]  /*02c0*/  LDC.64 R6, c[0x0][0x3a0] ;  /* 0x0000e800ff067b82 */ /* 0x000e300000000a00 */
[----:B------:R-:W1:Y:S01]  /*02d0*/  LDC.64 R4, c[0x0][0x398] ;  /* 0x0000e600ff047b82 */ /* 0x000e620000000a00 */
[----:B0-----:R-:W-:-:S04]  /*02e0*/  IMAD.WIDE.U32 R2, R9, 0x4, R6 ;  /* 0x0000000409027825 */ /* 0x001fc800078e0006 */
[C---:B------:R-:W-:Y:S02]  /*02f0*/  IMAD.WIDE.U32 R6, R0.reuse, 0x4, R6 ;  /* 0x0000000400067825 */ /* 0x040fe400078e0006 */
[----:B------:R-:W2:Y:S02]  /*0300*/  LDG.E R2, desc[UR4][R2.64] ;  /* 0x0000000402027981 */ /* 0x000ea4000c1e1900 */
[----:B-1----:R-:W-:Y:S02]  /*0310*/  IMAD.WIDE.U32 R4, R9, 0x4, R4 ;  /* 0x0000000409047825 */ /* 0x002fe400078e0004 */
[----:B------:R-:W2:Y:S01]  /*0320*/  LDG.E R6, desc[UR4][R6.64] ;  /* 0x0000000406067981 */ /* 0x000ea2000c1e1900 */
[----:B------:R-:W0:Y:S03]  /*0330*/  LDC.64 R8, c[0x0][0x3a8] ;  /* 0x0000ea00ff087b82 */ /* 0x000e260000000a00 */
[----:B------:R-:W2:Y:S01]  /*0340*/  LDG.E R5, desc[UR4][R4.64] ;  /* 0x0000000404057981 */ /* 0x000ea2000c1e1900 */
[----:B0-----:R-:W-:Y:S01]  /*0350*/  IMAD.WIDE.U32 R8, R0, 0x4, R8 ;  /* 0x0000000400087825 */ /* 0x001fe200078e0008 */
[----:B--2---:R-:W-:-:S04]  /*0360*/  VIMNMX3.U32 R10, R5, R6, R2, PT ;  /* 0x00000006050a720f */ /* 0x004fc80003800002 */
[----:B------:R-:W-:-:S05]  /*0370*/  IADD3 R11, PT, PT, R10, 0x1, RZ ;  /* 0x000000010a0b7810 */ /* 0x000fca0007ffe0ff */
[----:B------:R-:W-:Y:S01]  /*0380*/  STG.E desc[UR4][R8.64], R11 ;  /* 0x0000000b08007986 */ /* 0x000fe2000c101904 */
[----:B------:R-:W-:Y:S05]  /*0390*/  EXIT ;  /* 0x000000000000794d */ /* 0x000fea0003800000 */
.L_x_1:
[----:B------:R-:W0:Y:S08]  /*03a0*/  LDC.64 R2, c[0x0][0x398] ;  /* 0x0000e600ff027b82 */ /* 0x000e300000000a00 */
[----:B------:R-:W1:Y:S01]  /*03b0*/  LDC.64 R4, c[0x0][0x3a8] ;  /* 0x0000ea00ff047b82 */ /* 0x000e620000000a00 */
[----:B0-----:R-:W-:-:S06]  /*03c0*/  IMAD.WIDE.U32 R2, R9, 0x4, R2 ;  /* 0x0000000409027825 */ /* 0x001fcc00078e0002 */
[----:B------:R-:W2:Y:S01]  /*03d0*/  LDG.E R3, desc[UR4][R2.64] ;  /* 0x0000000402037981 */ /* 0x000ea2000c1e1900 */
[----:B-1----:R-:W-:-:S05]  /*03e0*/  IMAD.WIDE.U32 R4, R0, 0x4, R4 ;  /* 0x0000000400047825 */ /* 0x002fca00078e0004 */
[----:B--2---:R-:W-:Y:S01]  /*03f0*/  STG.E desc[UR4][R4.64], R3 ;  /* 0x0000000304007986 */ /* 0x004fe2000c101904 */
[----:B------:R-:W-:Y:S05]  /*0400*/  EXIT ;  /* 0x000000000000794d */ /* 0x000fea0003800000 */
.L_x_0:
[----:B------:R-:W1:Y:S01]  /*0410*/  LDCU.128 UR8, c[0x0][0x380] ;  /* 0x00007000ff0877ac */ /* 0x000e620008000c00 */
[----:B------:R-:W-:Y:S02]  /*0420*/  LOP3.LUT R2, RZ, R0, RZ, 0x33, !PT ;  /* 0x00000000ff027212 */ /* 0x000fe400078e33ff */
[----:B------:R-:W-:-:S03]  /*0430*/  IADD3 R3, PT, PT, -R7, R6, R0 ;  /* 0x0000000607037210 */ /* 0x000fc60007ffe100 */
[----:B------:R-:W-:-:S05]  /*0440*/  IMAD.IADD R5, R2, 0x1, R6 ;  /* 0x0000000102057824 */ /* 0x000fca00078e0206 */
[----:B-1----:R-:W-:Y:S02]  /*0450*/  IADD3 R4, P1, PT, R5, UR10, RZ ;  /* 0x0000000a05047c10 */ /* 0x002fe4000ff3e0ff */
[----:B------:R-:W-:Y:S02]  /*0460*/  IADD3 R2, P0, PT, R3, UR8, RZ ;  /* 0x0000000803027c10 */ /* 0x000fe4000ff1e0ff */
[----:B------:R-:W-:Y:S02]  /*0470*/  LEA.HI.X.SX32 R5, R5, UR11, 0x1, P1 ;  /* 0x0000000b05057c11 */ /* 0x000fe400088f0eff */
[----:B------:R-:W-:-:S04]  /*0480*/  LEA.HI.X.SX32 R3, R3, UR9, 0x1, P0 ;  /* 0x0000000903037c11 */ /* 0x000fc800080f0eff */
[----:B0-----:R-:W2:Y:S04]  /*0490*/  LDG.E.U8 R5, desc[UR4][R4.64] ;  /* 0x0000000404057981 */ /* 0x001ea8000c1e1100 */
[----:B------:R-:W2:Y:S01]  /*04a0*/  LDG.E.U8 R2, desc[UR4][R2.64] ;  /* 0x0000000402027981 */ /* 0x000ea2000c1e1100 */
[----:B------:R-:W-:Y:S01]  /*04b0*/  ISETP.NE.AND P0, PT, R7, R6, PT ;  /* 0x000000060700720c */ /* 0x000fe20003f05270 */
[----:B------:R-:W-:-:S12]  /*04c0*/  VIADD R7, R0, 0x1 ;  /* 0x0000000100077836 */ /* 0x000fd80000000000 */
[----:B------:R-:W-:Y:S02]  /*04d0*/  @!P0 IADD3 R7, PT, PT, R0, RZ, RZ ;  /* 0x000000ff00078210 */ /* 0x000fe40007ffe0ff */
[----:B--2---:R-:W-:-:S13]  /*04e0*/  ISETP.NE.AND P1, PT, R2, R5, PT ;  /* 0x000000050200720c */ /* 0x004fda0003f25270 */
[----:B------:R-:W-:Y:S05]  /*04f0*/  @!P1 BRA `(.L_x_2) ;  /* 0x0000000000349947 */ /* 0x000fea0003800000 */
[----:B------:R-:W0:Y:S08]  /*0500*/  LDC.64 R2, c[0x0][0x398] ;  /* 0x0000e600ff027b82 */ /* 0x000e300000000a00 */
[----:B------:R-:W1:Y:S01]  /*0510*/  LDC.64 R4, c[0x0][0x3a0] ;  /* 0x0000e800ff047b82 */ /* 0x000e620000000a00 */
[----:B0-----:R-:W-:-:S07]  /*0520*/  IMAD.WIDE R2, R7, 0x4, R2 ;  /* 0x0000000407027825 */ /* 0x001fce00078e0202 */
[----:B------:R-:W0:Y:S01]  /*0530*/  LDC.64 R6, c[0x0][0x3a8] ;  /* 0x0000ea00ff067b82 */ /* 0x000e220000000a00 */
[----:B------:R-:W2:Y:S01]  /*0540*/  LDG.E R3, desc[UR4][R2.64] ;  /* 0x0000000402037981 */ /* 0x000ea2000c1e1900 */
[----:B-1----:R-:W-:-:S05]  /*0550*/  IMAD.WIDE R4, R0, 0x4, R4 ;  /* 0x0000000400047825 */ /* 0x002fca00078e0204 */
[----:B------:R-:W2:Y:S04]  /*0560*/  LDG.E R8, desc[UR4][R4.64] ;  /* 0x0000000404087981 */ /* 0x000ea8000c1e1900 */
[----:B------:R-:W2:Y:S01]  /*0570*/  LDG.E R9, desc[UR4][R4.64+0x4] ;  /* 0x0000040404097981 */ /* 0x000ea2000c1e1900 */
[----:B0-----:R-:W-:Y:S01]  /*0580*/  IMAD.WIDE R6, R0, 0x4, R6 ;  /* 0x0000000400067825 */ /* 0x001fe200078e0206 */
[----:B--2---:R-:W-:-:S05]  /*0590*/  VIMNMX3.U32 R8, R3, R9, R8, PT ;  /* 0x000000090308720f */ /* 0x004fca0003800008 */
[----:B------:R-:W-:-:S05]  /*05a0*/  VIADD R9, R8, 0x1 ;  /* 0x0000000108097836 */ /* 0x000fca0000000000 */
[----:B------:R-:W-:Y:S01]  /*05b0*/  STG.E desc[UR4][R6.64], R9 ;  /* 0x0000000906007986 */ /* 0x000fe2000c101904 */
[----:B------:R-:W-:Y:S05]  /*05c0*/  EXIT ;  /* 0x000000000000794d */ /* 0x000fea0003800000 */
.L_x_2:
[----:B------:R-:W0:Y:S08]  /*05d0*/  LDC.64 R2, c[0x0][0x398] ;  /* 0x0000e600ff027b82 */ /* 0x000e300000000a00 */
[----:B------:R-:W1:Y:S01]  /*05e0*/  LDC.64 R4, c[0x0][0x3a8] ;  /* 0x0000ea00ff047b82 */ /* 0x000e620000000a00 */
[----:B0-----:R-:W-:-:S06]  /*05f0*/  IMAD.WIDE R2, R7, 0x4, R2 ;  /* 0x0000000407027825 */ /* 0x001fcc00078e0202 */
[----:B------:R-:W2:Y:S01]  /*0600*/  LDG.E R3, desc[UR4][R2.64] ;  /* 0x0000000402037981 */ /* 0x000ea2000c1e1900 */
[----:B-1----:R-:W-:-:S05]  /*0610*/  IMAD.WIDE R4, R0, 0x4, R4 ;  /* 0x0000000400047825 */ /* 0x002fca00078e0204 */
[----:B--2---:R-:W-:Y:S01]  /*0620*/  STG.E desc[UR4][R4.64], R3 ;  /* 0x0000000304007986 */ /* 0x004fe2000c101904 */
[----:B------:R-:W-:Y:S05]  /*0630*/  EXIT ;  /* 0x000000000000794d */ /* 0x000fea0003800000 */
.L_x_3:
[----:B------:R-:W-:-:S00]  /*0640*/  BRA `(.L_x_3) ;  /* 0xfffffffc00fc7947 */ /* 0x000fc0000383ffff */
[----:B------:R-:W-:-:S00]  /*0650*/  NOP ;  /* 0x0000000000007918 */ /* 0x000fc00000000000 */
        /* <DEDUP_REMOVED lines=10> */
.L_x_4:


//--------------------- .nv.shared.reserved.0     --------------------------
	.section	.nv.shared.reserved.0,"aw",@nobits
	.weak		__nv_reservedSMEM_offset_0_alias
	.size		__nv_reservedSMEM_offset_0_alias, 0, 64
	.other		__nv_reservedSMEM_offset_0_alias,@"STO_CUDA_RESERVED_SHARED STV_DEFAULT"
__nv_reservedSMEM_offset_0_alias:
	.zero		0
	.zero		64


//--------------------- .nv.constant0._Z14editDistKernelPcS_iiPjS0_S0_i --------------------------
	.section	.nv.constant0._Z14editDistKernelPcS_iiPjS0_S0_i,"a",@progbits
	.sectionflags	@""
	.align	4
.nv.constant0._Z14editDistKernelPcS_iiPjS0_S0_i:
	.zero		948


//--------------------- SYMBOLS --------------------------

	.type		.nv.reservedSmem.offset0,@object
	.size		.nv.reservedSmem.offset0,0x4
